	.headerflags	@"EF_CUDA_TEXMODE_UNIFIED EF_CUDA_64BIT_ADDRESS EF_CUDA_ACCELERATORS EF_CUDA_SM90 EF_CUDA_VIRTUAL_SM(EF_CUDA_SM90)"
	.elftype	@"ET_EXEC"


//--------------------- .nv.info                  --------------------------
	.section	.nv.info,"",@"SHT_CUDA_INFO"
	.align	4


	//----- nvinfo : EIATTR_REGCOUNT
	.align		4
        /*0000*/ 	.byte	0x04, 0x2f
        /*0002*/ 	.short	(.L_1 - .L_0)
	.align		4
.L_0:
        /*0004*/ 	.word	index@(triton_poi_fused_relu_threshold_backward_4)
        /*0008*/ 	.word	0x0000000e


	//----- nvinfo : EIATTR_MIN_STACK_SIZE
	.align		4
.L_1:
        /*000c*/ 	.byte	0x04, 0x12
        /*000e*/ 	.short	(.L_3 - .L_2)
	.align		4
.L_2:
        /*0010*/ 	.word	index@(triton_poi_fused_relu_threshold_backward_4)
        /*0014*/ 	.word	0x00000000


	//----- nvinfo : EIATTR_FRAME_SIZE
	.align		4
.L_3:
        /*0018*/ 	.byte	0x04, 0x11
        /*001a*/ 	.short	(.L_5 - .L_4)
	.align		4
.L_4:
        /*001c*/ 	.word	index@(triton_poi_fused_relu_threshold_backward_4)
        /*0020*/ 	.word	0x00000000


	//----- nvinfo : EIATTR_MIN_STACK_SIZE
	.align		4
.L_5:
        /*0024*/ 	.byte	0x04, 0x12
        /*0026*/ 	.short	(.L_7 - .L_6)
	.align		4
.L_6:
        /*0028*/ 	.word	index@(triton_poi_fused_relu_threshold_backward_4)
        /*002c*/ 	.word	0x00000000
.L_7:


//--------------------- .nv.info.triton_poi_fused_relu_threshold_backward_4 --------------------------
	.section	.nv.info.triton_poi_fused_relu_threshold_backward_4,"",@"SHT_CUDA_INFO"
	.sectionflags	@""
	.align	4


	//----- nvinfo : EIATTR_CUDA_API_VERSION
	.align		4
        /*0000*/ 	.byte	0x04, 0x37
        /*0002*/ 	.short	(.L_9 - .L_8)
.L_8:
        /*0004*/ 	.word	0x0000007c


	//----- nvinfo : EIATTR_KPARAM_INFO
	.align		4
.L_9:
        /*0008*/ 	.byte	0x04, 0x17
        /*000a*/ 	.short	(.L_11 - .L_10)
.L_10:
        /*000c*/ 	.word	0x00000000
        /*0010*/ 	.short	0x0003
        /*0012*/ 	.short	0x0018
        /*0014*/ 	.byte	0x00, 0xf0, 0x11, 0x00


	//----- nvinfo : EIATTR_KPARAM_INFO
	.align		4
.L_11:
        /*0018*/ 	.byte	0x04, 0x17
        /*001a*/ 	.short	(.L_13 - .L_12)
.L_12:
        /*001c*/ 	.word	0x00000000
        /*0020*/ 	.short	0x0002
        /*0022*/ 	.short	0x0010
        /*0024*/ 	.byte	0x00, 0xf4, 0x21, 0x00


	//----- nvinfo : EIATTR_KPARAM_INFO
	.align		4
.L_13:
        /*0028*/ 	.byte	0x04, 0x17
        /*002a*/ 	.short	(.L_15 - .L_14)
.L_14:
        /*002c*/ 	.word	0x00000000
        /*0030*/ 	.short	0x0001
        /*0032*/ 	.short	0x0008
        /*0034*/ 	.byte	0x00, 0xf4, 0x21, 0x00


	//----- nvinfo : EIATTR_KPARAM_INFO
	.align		4
.L_15:
        /*0038*/ 	.byte	0x04, 0x17
        /*003a*/ 	.short	(.L_17 - .L_16)
.L_16:
        /*003c*/ 	.word	0x00000000
        /*0040*/ 	.short	0x0000
        /*0042*/ 	.short	0x0000
        /*0044*/ 	.byte	0x00, 0xf4, 0x21, 0x00


	//----- nvinfo : EIATTR_SPARSE_MMA_MASK
	.align		4
.L_17:
        /*0048*/ 	.byte	0x03, 0x50
        /*004a*/ 	.short	0x0000


	//----- nvinfo : EIATTR_MAXREG_COUNT
	.align		4
        /*004c*/ 	.byte	0x03, 0x1b
        /*004e*/ 	.short	0x00ff


	//----- nvinfo : EIATTR_EXIT_INSTR_OFFSETS
	.align		4
        /*0050*/ 	.byte	0x04, 0x1c
        /*0052*/ 	.short	(.L_19 - .L_18)


	//   ....[0]....
.L_18:
        /*0054*/ 	.word	0x000001b0


	//   ....[1]....
        /*0058*/ 	.word	0x000001d0


	//----- nvinfo : EIATTR_REQNTID
	.align		4
.L_19:
        /*005c*/ 	.byte	0x04, 0x10
        /*005e*/ 	.short	(.L_21 - .L_20)
.L_20:
        /*0060*/ 	.word	0x00000080
        /*0064*/ 	.word	0x00000001
        /*0068*/ 	.word	0x00000001


	//----- nvinfo : EIATTR_CBANK_PARAM_SIZE
	.align		4
.L_21:
        /*006c*/ 	.byte	0x03, 0x19
        /*006e*/ 	.short	0x001c


	//----- nvinfo : EIATTR_PARAM_CBANK
	.align		4
        /*0070*/ 	.byte	0x04, 0x0a
        /*0072*/ 	.short	(.L_23 - .L_22)
	.align		4
.L_22:
        /*0074*/ 	.word	index@(.nv.constant0.triton_poi_fused_relu_threshold_backward_4)
        /*0078*/ 	.short	0x0210
        /*007a*/ 	.short	0x001c


	//----- nvinfo : EIATTR_SW_WAR
	.align		4
.L_23:
        /*007c*/ 	.byte	0x04, 0x36
        /*007e*/ 	.short	(.L_25 - .L_24)
.L_24:
        /*0080*/ 	.word	0x00000008
.L_25:


//--------------------- .nv.callgraph             --------------------------
	.section	.nv.callgraph,"",@"SHT_CUDA_CALLGRAPH"
	.align	4
	.sectionentsize	8
	.align		4
        /*0000*/ 	.word	0x00000000
	.align		4
        /*0004*/ 	.word	0xffffffff
	.align		4
        /*0008*/ 	.word	0x00000000
	.align		4
        /*000c*/ 	.word	0xfffffffe
	.align		4
        /*0010*/ 	.word	0x00000000
	.align		4
        /*0014*/ 	.word	0xfffffffd
	.align		4
        /*0018*/ 	.word	0x00000000
	.align		4
        /*001c*/ 	.word	0xfffffffc


//--------------------- .text.triton_poi_fused_relu_threshold_backward_4 --------------------------
	.section	.text.triton_poi_fused_relu_threshold_backward_4,"ax",@progbits
	.align	128
        .global         triton_poi_fused_relu_threshold_backward_4
        .type           triton_poi_fused_relu_threshold_backward_4,@function
        .size           triton_poi_fused_relu_threshold_backward_4,(.L_x_1 - triton_poi_fused_relu_threshold_backward_4)
        .other          triton_poi_fused_relu_threshold_backward_4,@"STO_CUDA_ENTRY STV_DEFAULT"
triton_poi_fused_relu_threshold_backward_4:
.text.triton_poi_fused_relu_threshold_backward_4:
[----:B------:R-:W0:Y:S02]  /*0000*/  LDC R1, c[0x0][0x28] ;  /* 0x00000a00ff017b82 */ /* 0x000e240000000800 */
[----:B------:R-:W1:Y:S01]  /*0010*/  S2R R0, SR_TID.X ;  /* 0x0000000000007919 */ /* 0x000e620000002100 */
[----:B------:R-:W2:Y:S01]  /*0020*/  LDC.64 R4, c[0x0][0x218] ;  /* 0x00008600ff047b82 */ /* 0x000ea20000000a00 */
[----:B------:R-:W-:Y:S01]  /*0030*/  ULDC.64 UR4, c[0x0][0x208] ;  /* 0x0000820000047ab9 */ /* 0x000fe20000000a00 */
[----:B------:R-:W-:Y:S01]  /*0040*/  ULDC.64 UR6, c[0x0][0x220] ;  /* 0x0000880000067ab9 */ /* 0x000fe20000000a00 */
[----:B------:R-:W3:Y:S05]  /*0050*/  S2R R7, SR_CTAID.X ;  /* 0x0000000000077919 */ /* 0x000eea0000002500 */
[----:B------:R-:W4:Y:S01]  /*0060*/  LDC.64 R2, c[0x0][0x210] ;  /* 0x00008400ff027b82 */ /* 0x000f220000000a00 */
[----:B-1----:R-:W-:-:S05]  /*0070*/  LOP3.LUT R0, R0, 0x7f, RZ, 0xc0, !PT ;  /* 0x0000007f00007812 */ /* 0x002fca00078ec0ff */
[----:B---3--:R-:W-:-:S04]  /*0080*/  IMAD R7, R7, 0x80, R0 ;  /* 0x0000008007077824 */ /* 0x008fc800078e0200 */
[C---:B------:R-:W-:Y:S01]  /*0090*/  IMAD.HI R0, R7.reuse, 0x66666667, RZ ;  /* 0x6666666707007827 */ /* 0x040fe200078e02ff */
[----:B------:R-:W-:-:S03]  /*00a0*/  ISETP.GE.AND P0, PT, R7, 0x50, PT ;  /* 0x000000500700780c */ /* 0x000fc60003f06270 */
[----:B----4-:R-:W-:Y:S01]  /*00b0*/  IMAD.WIDE R2, R7, 0x4, R2 ;  /* 0x0000000407027825 */ /* 0x010fe200078e0202 */
[----:B------:R-:W-:-:S04]  /*00c0*/  SHF.R.S32.HI R9, RZ, 0x1, R0 ;  /* 0x00000001ff097819 */ /* 0x000fc80000011400 */
[----:B------:R-:W-:Y:S01]  /*00d0*/  LEA.HI R9, R0, R9, RZ, 0x1 ;  /* 0x0000000900097211 */ /* 0x000fe200078f08ff */
[----:B------:R-:W-:-:S04]  /*00e0*/  IMAD.MOV.U32 R0, RZ, RZ, RZ ;  /* 0x000000ffff007224 */ /* 0x000fc800078e00ff */
[----:B--2---:R-:W-:Y:S02]  /*00f0*/  IMAD.WIDE R4, R9, 0x4, R4 ;  /* 0x0000000409047825 */ /* 0x004fe400078e0204 */
[----:B------:R-:W2:Y:S02]  /*0100*/  @!P0 LDG.E R0, desc[UR4][R2.64] ;  /* 0x0000000402008981 */ /* 0x000ea4000c1e1900 */
[----:B------:R-:W-:-:S06]  /*0110*/  IMAD.MOV.U32 R9, RZ, RZ, RZ ;  /* 0x000000ffff097224 */ /* 0x000fcc00078e00ff */
[----:B------:R-:W2:Y:S02]  /*0120*/  @!P0 LDG.E.EL R9, desc[UR4][R4.64] ;  /* 0x0000000404098981 */ /* 0x000ea4000c2e1900 */
[----:B--2---:R-:W-:Y:S01]  /*0130*/  FADD R6, R9, R0 ;  /* 0x0000000009067221 */ /* 0x004fe20000000000 */
[----:B------:R-:W-:-:S04]  /*0140*/  FSETP.GEU.AND P1, PT, R0, -R9, PT ;  /* 0x800000090000720b */ /* 0x000fc80003f2e000 */
[----:B------:R-:W-:Y:S02]  /*0150*/  FSEL R9, R6, RZ, P1 ;  /* 0x000000ff06097208 */ /* 0x000fe40000800000 */
[----:B------:R-:W-:Y:S02]  /*0160*/  IADD3 R6, P1, R7, UR6, RZ ;  /* 0x0000000607067c10 */ /* 0x000fe4000ff3e0ff */
[----:B------:R-:W-:Y:S01]  /*0170*/  FSETP.GTU.AND P2, PT, R9, RZ, PT ;  /* 0x000000ff0900720b */ /* 0x000fe20003f4c000 */
[----:B------:R1:W-:Y:S01]  /*0180*/  @!P0 STG.E desc[UR4][R2.64], R9 ;  /* 0x0000000902008986 */ /* 0x0003e2000c101904 */
[----:B------:R-:W-:Y:S02]  /*0190*/  LEA.HI.X.SX32 R7, R7, UR7, 0x1, P1 ;  /* 0x0000000707077c11 */ /* 0x000fe400088f0eff */
[----:B------:R-:W-:Y:S01]  /*01a0*/  SEL R11, RZ, 0x1, P2 ;  /* 0x00000001ff0b7807 */ /* 0x000fe20001000000 */
[----:B------:R-:W-:Y:S08]  /*01b0*/  @P0 EXIT ;  /* 0x000000000000094d */ /* 0x000ff00003800000 */
[----:B------:R-:W-:Y:S01]  /*01c0*/  STG.E.U8 desc[UR4][R6.64], R11 ;  /* 0x0000000b06007986 */ /* 0x000fe2000c101104 */
[----:B------:R-:W-:Y:S05]  /*01d0*/  EXIT ;  /* 0x000000000000794d */ /* 0x000fea0003800000 */
.L_x_0:
[----:B------:R-:W-:-:S00]  /*01e0*/  BRA `(.L_x_0) ;  /* 0xfffffffc00fc7947 */ /* 0x000fc0000383ffff */
[----:B------:R-:W-:-:S00]  /*01f0*/  NOP ;  /* 0x0000000000007918 */ /* 0x000fc00000000000 */
        /* <DEDUP_REMOVED lines=8> */
.L_x_1:


//--------------------- .nv.constant0.triton_poi_fused_relu_threshold_backward_4 --------------------------
	.section	.nv.constant0.triton_poi_fused_relu_threshold_backward_4,"a",@progbits
	.sectionflags	@""
	.align	4
.nv.constant0.triton_poi_fused_relu_threshold_backward_4:
	.zero		556
